	.headerflags	@"EF_CUDA_TEXMODE_UNIFIED EF_CUDA_64BIT_ADDRESS EF_CUDA_ACCELERATORS EF_CUDA_SM90 EF_CUDA_VIRTUAL_SM(EF_CUDA_SM90)"
	.elftype	@"ET_EXEC"


//--------------------- .nv.info                  --------------------------
	.section	.nv.info,"",@"SHT_CUDA_INFO"
	.align	4


	//----- nvinfo : EIATTR_REGCOUNT
	.align		4
        /*0000*/ 	.byte	0x04, 0x2f
        /*0002*/ 	.short	(.L_1 - .L_0)
	.align		4
.L_0:
        /*0004*/ 	.word	index@(triton_poi_fused_add_leaky_relu_mul_0)
        /*0008*/ 	.word	0x00000014


	//----- nvinfo : EIATTR_MIN_STACK_SIZE
	.align		4
.L_1:
        /*000c*/ 	.byte	0x04, 0x12
        /*000e*/ 	.short	(.L_3 - .L_2)
	.align		4
.L_2:
        /*0010*/ 	.word	index@(triton_poi_fused_add_leaky_relu_mul_0)
        /*0014*/ 	.word	0x00000000


	//----- nvinfo : EIATTR_FRAME_SIZE
	.align		4
.L_3:
        /*0018*/ 	.byte	0x04, 0x11
        /*001a*/ 	.short	(.L_5 - .L_4)
	.align		4
.L_4:
        /*001c*/ 	.word	index@(triton_poi_fused_add_leaky_relu_mul_0)
        /*0020*/ 	.word	0x00000000


	//----- nvinfo : EIATTR_MIN_STACK_SIZE
	.align		4
.L_5:
        /*0024*/ 	.byte	0x04, 0x12
        /*0026*/ 	.short	(.L_7 - .L_6)
	.align		4
.L_6:
        /*0028*/ 	.word	index@(triton_poi_fused_add_leaky_relu_mul_0)
        /*002c*/ 	.word	0x00000000
.L_7:


//--------------------- .nv.info.triton_poi_fused_add_leaky_relu_mul_0 --------------------------
	.section	.nv.info.triton_poi_fused_add_leaky_relu_mul_0,"",@"SHT_CUDA_INFO"
	.sectionflags	@""
	.align	4


	//----- nvinfo : EIATTR_CUDA_API_VERSION
	.align		4
        /*0000*/ 	.byte	0x04, 0x37
        /*0002*/ 	.short	(.L_9 - .L_8)
.L_8:
        /*0004*/ 	.word	0x0000007c


	//----- nvinfo : EIATTR_KPARAM_INFO
	.align		4
.L_9:
        /*0008*/ 	.byte	0x04, 0x17
        /*000a*/ 	.short	(.L_11 - .L_10)
.L_10:
        /*000c*/ 	.word	0x00000000
        /*0010*/ 	.short	0x0004
        /*0012*/ 	.short	0x0020
        /*0014*/ 	.byte	0x00, 0xf0, 0x11, 0x00


	//----- nvinfo : EIATTR_KPARAM_INFO
	.align		4
.L_11:
        /*0018*/ 	.byte	0x04, 0x17
        /*001a*/ 	.short	(.L_13 - .L_12)
.L_12:
        /*001c*/ 	.word	0x00000000
        /*0020*/ 	.short	0x0003
        /*0022*/ 	.short	0x0018
        /*0024*/ 	.byte	0x00, 0xf4, 0x21, 0x00


	//----- nvinfo : EIATTR_KPARAM_INFO
	.align		4
.L_13:
        /*0028*/ 	.byte	0x04, 0x17
        /*002a*/ 	.short	(.L_15 - .L_14)
.L_14:
        /*002c*/ 	.word	0x00000000
        /*0030*/ 	.short	0x0002
        /*0032*/ 	.short	0x0010
        /*0034*/ 	.byte	0x00, 0xf4, 0x21, 0x00


	//----- nvinfo : EIATTR_KPARAM_INFO
	.align		4
.L_15:
        /*0038*/ 	.byte	0x04, 0x17
        /*003a*/ 	.short	(.L_17 - .L_16)
.L_16:
        /*003c*/ 	.word	0x00000000
        /*0040*/ 	.short	0x0001
        /*0042*/ 	.short	0x0008
        /*0044*/ 	.byte	0x00, 0xf4, 0x21, 0x00


	//----- nvinfo : EIATTR_KPARAM_INFO
	.align		4
.L_17:
        /*0048*/ 	.byte	0x04, 0x17
        /*004a*/ 	.short	(.L_19 - .L_18)
.L_18:
        /*004c*/ 	.word	0x00000000
        /*0050*/ 	.short	0x0000
        /*0052*/ 	.short	0x0000
        /*0054*/ 	.byte	0x00, 0xf4, 0x21, 0x00


	//----- nvinfo : EIATTR_SPARSE_MMA_MASK
	.align		4
.L_19:
        /*0058*/ 	.byte	0x03, 0x50
        /*005a*/ 	.short	0x0000


	//----- nvinfo : EIATTR_MAXREG_COUNT
	.align		4
        /*005c*/ 	.byte	0x03, 0x1b
        /*005e*/ 	.short	0x00ff


	//----- nvinfo : EIATTR_EXIT_INSTR_OFFSETS
	.align		4
        /*0060*/ 	.byte	0x04, 0x1c
        /*0062*/ 	.short	(.L_21 - .L_20)


	//   ....[0]....
.L_20:
        /*0064*/ 	.word	0x00000280


	//   ....[1]....
        /*0068*/ 	.word	0x000002c0


	//----- nvinfo : EIATTR_REQNTID
	.align		4
.L_21:
        /*006c*/ 	.byte	0x04, 0x10
        /*006e*/ 	.short	(.L_23 - .L_22)
.L_22:
        /*0070*/ 	.word	0x00000080
        /*0074*/ 	.word	0x00000001
        /*0078*/ 	.word	0x00000001


	//----- nvinfo : EIATTR_CBANK_PARAM_SIZE
	.align		4
.L_23:
        /*007c*/ 	.byte	0x03, 0x19
        /*007e*/ 	.short	0x0024


	//----- nvinfo : EIATTR_PARAM_CBANK
	.align		4
        /*0080*/ 	.byte	0x04, 0x0a
        /*0082*/ 	.short	(.L_25 - .L_24)
	.align		4
.L_24:
        /*0084*/ 	.word	index@(.nv.constant0.triton_poi_fused_add_leaky_relu_mul_0)
        /*0088*/ 	.short	0x0210
        /*008a*/ 	.short	0x0024


	//----- nvinfo : EIATTR_SW_WAR
	.align		4
.L_25:
        /*008c*/ 	.byte	0x04, 0x36
        /*008e*/ 	.short	(.L_27 - .L_26)
.L_26:
        /*0090*/ 	.word	0x00000008
.L_27:


//--------------------- .nv.callgraph             --------------------------
	.section	.nv.callgraph,"",@"SHT_CUDA_CALLGRAPH"
	.align	4
	.sectionentsize	8
	.align		4
        /*0000*/ 	.word	0x00000000
	.align		4
        /*0004*/ 	.word	0xffffffff
	.align		4
        /*0008*/ 	.word	0x00000000
	.align		4
        /*000c*/ 	.word	0xfffffffe
	.align		4
        /*0010*/ 	.word	0x00000000
	.align		4
        /*0014*/ 	.word	0xfffffffd
	.align		4
        /*0018*/ 	.word	0x00000000
	.align		4
        /*001c*/ 	.word	0xfffffffc


//--------------------- .text.triton_poi_fused_add_leaky_relu_mul_0 --------------------------
	.section	.text.triton_poi_fused_add_leaky_relu_mul_0,"ax",@progbits
	.align	128
        .global         triton_poi_fused_add_leaky_relu_mul_0
        .type           triton_poi_fused_add_leaky_relu_mul_0,@function
        .size           triton_poi_fused_add_leaky_relu_mul_0,(.L_x_1 - triton_poi_fused_add_leaky_relu_mul_0)
        .other          triton_poi_fused_add_leaky_relu_mul_0,@"STO_CUDA_ENTRY STV_DEFAULT"
triton_poi_fused_add_leaky_relu_mul_0:
.text.triton_poi_fused_add_leaky_relu_mul_0:
[----:B------:R-:W0:Y:S02]  /*0000*/  LDC R1, c[0x0][0x28] ;  /* 0x00000a00ff017b82 */ /* 0x000e240000000800 */
[----:B------:R-:W1:Y:S01]  /*0010*/  S2R R0, SR_TID.X ;  /* 0x0000000000007919 */ /* 0x000e620000002100 */
[----:B------:R-:W2:Y:S01]  /*0020*/  LDC.64 R4, c[0x0][0x218] ;  /* 0x00008600ff047b82 */ /* 0x000ea20000000a00 */
[----:B------:R-:W-:Y:S01]  /*0030*/  CS2R R12, SRZ ;  /* 0x00000000000c7805 */ /* 0x000fe2000001ff00 */
[----:B------:R-:W-:Y:S01]  /*0040*/  IMAD.MOV.U32 R15, RZ, RZ, RZ ;  /* 0x000000ffff0f7224 */ /* 0x000fe200078e00ff */
[----:B------:R-:W3:Y:S01]  /*0050*/  S2R R11, SR_CTAID.X ;  /* 0x00000000000b7919 */ /* 0x000ee20000002500 */
[----:B------:R-:W-:Y:S01]  /*0060*/  ULDC.64 UR4, c[0x0][0x208] ;  /* 0x0000820000047ab9 */ /* 0x000fe20000000a00 */
[----:B------:R-:W-:-:S03]  /*0070*/  ULDC.64 UR6, c[0x0][0x220] ;  /* 0x0000880000067ab9 */ /* 0x000fc60000000a00 */
[----:B------:R-:W4:Y:S01]  /*0080*/  LDC.64 R8, c[0x0][0x228] ;  /* 0x00008a00ff087b82 */ /* 0x000f220000000a00 */
[----:B-1----:R-:W-:Y:S01]  /*0090*/  IMAD.SHL.U32 R0, R0, 0x2, RZ ;  /* 0x0000000200007824 */ /* 0x002fe200078e00ff */
[----:B---3--:R-:W-:-:S04]  /*00a0*/  SHF.R.S32.HI R2, RZ, 0x17, R11 ;  /* 0x00000017ff027819 */ /* 0x008fc8000001140b */
[----:B------:R-:W-:Y:S02]  /*00b0*/  LOP3.LUT R0, R0, 0xfe, RZ, 0xc0, !PT ;  /* 0x000000fe00007812 */ /* 0x000fe400078ec0ff */
[----:B------:R-:W-:-:S03]  /*00c0*/  SGXT R2, R2, 0x1 ;  /* 0x000000010202781a */ /* 0x000fc60000000200 */
[----:B------:R-:W-:-:S05]  /*00d0*/  IMAD R11, R11, 0x100, R0 ;  /* 0x000001000b0b7824 */ /* 0x000fca00078e0200 */
[----:B------:R-:W-:Y:S02]  /*00e0*/  LEA.HI R0, R2, R11, RZ, 0x4 ;  /* 0x0000000b02007211 */ /* 0x000fe400078f20ff */
[----:B------:R-:W1:Y:S01]  /*00f0*/  LDC.64 R2, c[0x0][0x210] ;  /* 0x00008400ff027b82 */ /* 0x000e620000000a00 */
[----:B------:R-:W-:Y:S02]  /*0100*/  ISETP.GE.AND P2, PT, R11, 0x100, PT ;  /* 0x000001000b00780c */ /* 0x000fe40003f46270 */
[----:B------:R-:W-:-:S04]  /*0110*/  SHF.R.S32.HI R0, RZ, 0x4, R0 ;  /* 0x00000004ff007819 */ /* 0x000fc80000011400 */
[----:B------:R-:W-:-:S04]  /*0120*/  LEA.HI R6, R0, R0, RZ, 0x2 ;  /* 0x0000000000067211 */ /* 0x000fc800078f10ff */
[----:B------:R-:W-:-:S05]  /*0130*/  LOP3.LUT R7, R6, 0xfffffffc, RZ, 0xc0, !PT ;  /* 0xfffffffc06077812 */ /* 0x000fca00078ec0ff */
[----:B------:R-:W-:Y:S02]  /*0140*/  IMAD.IADD R7, R0, 0x1, -R7 ;  /* 0x0000000100077824 */ /* 0x000fe400078e0a07 */
[----:B------:R-:W-:Y:S02]  /*0150*/  IMAD.MOV.U32 R0, RZ, RZ, RZ ;  /* 0x000000ffff007224 */ /* 0x000fe400078e00ff */
[----:B--2---:R-:W-:-:S04]  /*0160*/  IMAD.WIDE R4, R7, 0x4, R4 ;  /* 0x0000000407047825 */ /* 0x004fc800078e0204 */
[----:B-1----:R-:W-:Y:S01]  /*0170*/  IMAD.WIDE R2, R11, 0x4, R2 ;  /* 0x000000040b027825 */ /* 0x002fe200078e0202 */
[----:B------:R-:W2:Y:S04]  /*0180*/  @!P2 LDG.E.EL R15, desc[UR4][R4.64] ;  /* 0x00000004040fa981 */ /* 0x000ea8000c2e1900 */
[----:B------:R4:W2:Y:S04]  /*0190*/  @!P2 LDG.E.64 R12, desc[UR4][R2.64] ;  /* 0x00000004020ca981 */ /* 0x0008a8000c1e1b00 */
[----:B------:R-:W3:Y:S01]  /*01a0*/  @!P2 LDG.E.EL R0, desc[UR4][R4.64] ;  /* 0x000000040400a981 */ /* 0x000ee2000c2e1900 */
[----:B------:R-:W-:-:S04]  /*01b0*/  IADD3 R6, P3, R11, UR6, RZ ;  /* 0x000000060b067c10 */ /* 0x000fc8000ff7e0ff */
[C---:B------:R-:W-:Y:S01]  /*01c0*/  LEA.HI.X.SX32 R7, R11.reuse, UR7, 0x1, P3 ;  /* 0x000000070b077c11 */ /* 0x040fe200098f0eff */
[----:B----4-:R-:W-:Y:S01]  /*01d0*/  IMAD.WIDE R2, R11, 0x4, R8 ;  /* 0x000000040b027825 */ /* 0x010fe200078e0208 */
[----:B--2---:R-:W-:Y:S02]  /*01e0*/  FSETP.GT.AND P1, PT, R12, -R15, PT ;  /* 0x8000000f0c00720b */ /* 0x004fe40003f24000 */
[----:B---3--:R-:W-:Y:S02]  /*01f0*/  FSETP.GT.AND P0, PT, R13, -R0, PT ;  /* 0x800000000d00720b */ /* 0x008fe40003f04000 */
[----:B------:R-:W-:Y:S02]  /*0200*/  SEL R10, RZ, 0x1, !P1 ;  /* 0x00000001ff0a7807 */ /* 0x000fe40004800000 */
[----:B------:R-:W-:Y:S01]  /*0210*/  SEL R17, RZ, 0x100, !P0 ;  /* 0x00000100ff117807 */ /* 0x000fe20004000000 */
[----:B------:R-:W-:-:S04]  /*0220*/  FADD R0, R0, R13 ;  /* 0x0000000d00007221 */ /* 0x000fc80000000000 */
[----:B------:R-:W-:Y:S02]  /*0230*/  IMAD.IADD R17, R10, 0x1, R17 ;  /* 0x000000010a117824 */ /* 0x000fe400078e0211 */
[----:B------:R-:W-:-:S03]  /*0240*/  FADD R12, R15, R12 ;  /* 0x0000000c0f0c7221 */ /* 0x000fc60000000000 */
[----:B------:R1:W-:Y:S01]  /*0250*/  @!P2 STG.E.U16 desc[UR4][R6.64], R17 ;  /* 0x000000110600a986 */ /* 0x0003e2000c101504 */
[----:B------:R-:W-:Y:S01]  /*0260*/  @!P0 FMUL R0, R0, 0.20000000298023223877 ;  /* 0x3e4ccccd00008820 */ /* 0x000fe20000400000 */
[----:B------:R-:W-:Y:S01]  /*0270*/  @!P1 FMUL R12, R12, 0.20000000298023223877 ;  /* 0x3e4ccccd0c0c9820 */ /* 0x000fe20000400000 */
[----:B------:R-:W-:Y:S06]  /*0280*/  @P2 EXIT ;  /* 0x000000000000294d */ /* 0x000fec0003800000 */
[----:B------:R-:W-:Y:S01]  /*0290*/  FMUL R12, R12, 1.4142135381698608398 ;  /* 0x3fb504f30c0c7820 */ /* 0x000fe20000400000 */
[----:B------:R-:W-:-:S05]  /*02a0*/  FMUL R13, R0, 1.4142135381698608398 ;  /* 0x3fb504f3000d7820 */ /* 0x000fca0000400000 */
[----:B------:R-:W-:Y:S01]  /*02b0*/  STG.E.64 desc[UR4][R2.64], R12 ;  /* 0x0000000c02007986 */ /* 0x000fe2000c101b04 */
[----:B------:R-:W-:Y:S05]  /*02c0*/  EXIT ;  /* 0x000000000000794d */ /* 0x000fea0003800000 */
.L_x_0:
[----:B------:R-:W-:-:S00]  /*02d0*/  BRA `(.L_x_0) ;  /* 0xfffffffc00fc7947 */ /* 0x000fc0000383ffff */
[----:B------:R-:W-:-:S00]  /*02e0*/  NOP ;  /* 0x0000000000007918 */ /* 0x000fc00000000000 */
        /* <DEDUP_REMOVED lines=9> */
.L_x_1:


//--------------------- .nv.constant0.triton_poi_fused_add_leaky_relu_mul_0 --------------------------
	.section	.nv.constant0.triton_poi_fused_add_leaky_relu_mul_0,"a",@progbits
	.sectionflags	@""
	.align	4
.nv.constant0.triton_poi_fused_add_leaky_relu_mul_0:
	.zero		564
